	.headerflags	@"EF_CUDA_TEXMODE_UNIFIED EF_CUDA_64BIT_ADDRESS EF_CUDA_ACCELERATORS EF_CUDA_SM90 EF_CUDA_VIRTUAL_SM(EF_CUDA_SM90)"
	.elftype	@"ET_EXEC"


//--------------------- .nv.info                  --------------------------
	.section	.nv.info,"",@"SHT_CUDA_INFO"
	.align	4


	//----- nvinfo : EIATTR_REGCOUNT
	.align		4
        /*0000*/ 	.byte	0x04, 0x2f
        /*0002*/ 	.short	(.L_1 - .L_0)
	.align		4
.L_0:
        /*0004*/ 	.word	index@(triton_poi_fused_convolution_37)
        /*0008*/ 	.word	0x0000001e


	//----- nvinfo : EIATTR_MIN_STACK_SIZE
	.align		4
.L_1:
        /*000c*/ 	.byte	0x04, 0x12
        /*000e*/ 	.short	(.L_3 - .L_2)
	.align		4
.L_2:
        /*0010*/ 	.word	index@(triton_poi_fused_convolution_37)
        /*0014*/ 	.word	0x00000000


	//----- nvinfo : EIATTR_FRAME_SIZE
	.align		4
.L_3:
        /*0018*/ 	.byte	0x04, 0x11
        /*001a*/ 	.short	(.L_5 - .L_4)
	.align		4
.L_4:
        /*001c*/ 	.word	index@(triton_poi_fused_convolution_37)
        /*0020*/ 	.word	0x00000000


	//----- nvinfo : EIATTR_MIN_STACK_SIZE
	.align		4
.L_5:
        /*0024*/ 	.byte	0x04, 0x12
        /*0026*/ 	.short	(.L_7 - .L_6)
	.align		4
.L_6:
        /*0028*/ 	.word	index@(triton_poi_fused_convolution_37)
        /*002c*/ 	.word	0x00000000
.L_7:


//--------------------- .nv.info.triton_poi_fused_convolution_37 --------------------------
	.section	.nv.info.triton_poi_fused_convolution_37,"",@"SHT_CUDA_INFO"
	.sectionflags	@""
	.align	4


	//----- nvinfo : EIATTR_CUDA_API_VERSION
	.align		4
        /*0000*/ 	.byte	0x04, 0x37
        /*0002*/ 	.short	(.L_9 - .L_8)
.L_8:
        /*0004*/ 	.word	0x0000007c


	//----- nvinfo : EIATTR_KPARAM_INFO
	.align		4
.L_9:
        /*0008*/ 	.byte	0x04, 0x17
        /*000a*/ 	.short	(.L_11 - .L_10)
.L_10:
        /*000c*/ 	.word	0x00000000
        /*0010*/ 	.short	0x0004
        /*0012*/ 	.short	0x001c
        /*0014*/ 	.byte	0x00, 0xf0, 0x11, 0x00


	//----- nvinfo : EIATTR_KPARAM_INFO
	.align		4
.L_11:
        /*0018*/ 	.byte	0x04, 0x17
        /*001a*/ 	.short	(.L_13 - .L_12)
.L_12:
        /*001c*/ 	.word	0x00000000
        /*0020*/ 	.short	0x0003
        /*0022*/ 	.short	0x0018
        /*0024*/ 	.byte	0x00, 0xf0, 0x11, 0x00


	//----- nvinfo : EIATTR_KPARAM_INFO
	.align		4
.L_13:
        /*0028*/ 	.byte	0x04, 0x17
        /*002a*/ 	.short	(.L_15 - .L_14)
.L_14:
        /*002c*/ 	.word	0x00000000
        /*0030*/ 	.short	0x0002
        /*0032*/ 	.short	0x0010
        /*0034*/ 	.byte	0x00, 0xf4, 0x21, 0x00


	//----- nvinfo : EIATTR_KPARAM_INFO
	.align		4
.L_15:
        /*0038*/ 	.byte	0x04, 0x17
        /*003a*/ 	.short	(.L_17 - .L_16)
.L_16:
        /*003c*/ 	.word	0x00000000
        /*0040*/ 	.short	0x0001
        /*0042*/ 	.short	0x0008
        /*0044*/ 	.byte	0x00, 0xf4, 0x21, 0x00


	//----- nvinfo : EIATTR_KPARAM_INFO
	.align		4
.L_17:
        /*0048*/ 	.byte	0x04, 0x17
        /*004a*/ 	.short	(.L_19 - .L_18)
.L_18:
        /*004c*/ 	.word	0x00000000
        /*0050*/ 	.short	0x0000
        /*0052*/ 	.short	0x0000
        /*0054*/ 	.byte	0x00, 0xf4, 0x21, 0x00


	//----- nvinfo : EIATTR_SPARSE_MMA_MASK
	.align		4
.L_19:
        /*0058*/ 	.byte	0x03, 0x50
        /*005a*/ 	.short	0x0000


	//----- nvinfo : EIATTR_MAXREG_COUNT
	.align		4
        /*005c*/ 	.byte	0x03, 0x1b
        /*005e*/ 	.short	0x00ff


	//----- nvinfo : EIATTR_EXIT_INSTR_OFFSETS
	.align		4
        /*0060*/ 	.byte	0x04, 0x1c
        /*0062*/ 	.short	(.L_21 - .L_20)


	//   ....[0]....
.L_20:
        /*0064*/ 	.word	0x000005f0


	//   ....[1]....
        /*0068*/ 	.word	0x00000670


	//----- nvinfo : EIATTR_REQNTID
	.align		4
.L_21:
        /*006c*/ 	.byte	0x04, 0x10
        /*006e*/ 	.short	(.L_23 - .L_22)
.L_22:
        /*0070*/ 	.word	0x00000080
        /*0074*/ 	.word	0x00000001
        /*0078*/ 	.word	0x00000001


	//----- nvinfo : EIATTR_CBANK_PARAM_SIZE
	.align		4
.L_23:
        /*007c*/ 	.byte	0x03, 0x19
        /*007e*/ 	.short	0x0020


	//----- nvinfo : EIATTR_PARAM_CBANK
	.align		4
        /*0080*/ 	.byte	0x04, 0x0a
        /*0082*/ 	.short	(.L_25 - .L_24)
	.align		4
.L_24:
        /*0084*/ 	.word	index@(.nv.constant0.triton_poi_fused_convolution_37)
        /*0088*/ 	.short	0x0210
        /*008a*/ 	.short	0x0020


	//----- nvinfo : EIATTR_SW_WAR
	.align		4
.L_25:
        /*008c*/ 	.byte	0x04, 0x36
        /*008e*/ 	.short	(.L_27 - .L_26)
.L_26:
        /*0090*/ 	.word	0x00000008
.L_27:


//--------------------- .nv.callgraph             --------------------------
	.section	.nv.callgraph,"",@"SHT_CUDA_CALLGRAPH"
	.align	4
	.sectionentsize	8
	.align		4
        /*0000*/ 	.word	0x00000000
	.align		4
        /*0004*/ 	.word	0xffffffff
	.align		4
        /*0008*/ 	.word	0x00000000
	.align		4
        /*000c*/ 	.word	0xfffffffe
	.align		4
        /*0010*/ 	.word	0x00000000
	.align		4
        /*0014*/ 	.word	0xfffffffd
	.align		4
        /*0018*/ 	.word	0x00000000
	.align		4
        /*001c*/ 	.word	0xfffffffc


//--------------------- .text.triton_poi_fused_convolution_37 --------------------------
	.section	.text.triton_poi_fused_convolution_37,"ax",@progbits
	.sectionflags	@"SHF_BARRIERS=1"
	.align	128
        .global         triton_poi_fused_convolution_37
        .type           triton_poi_fused_convolution_37,@function
        .size           triton_poi_fused_convolution_37,(.L_x_1 - triton_poi_fused_convolution_37)
        .other          triton_poi_fused_convolution_37,@"STO_CUDA_ENTRY STV_DEFAULT"
triton_poi_fused_convolution_37:
.text.triton_poi_fused_convolution_37:
[----:B------:R-:W0:Y:S01]  /*0000*/  LDC R1, c[0x0][0x28] ;  /* 0x00000a00ff017b82 */ /* 0x000e220000000800 */
[----:B------:R-:W1:Y:S07]  /*0010*/  S2R R3, SR_CTAID.Y ;  /* 0x0000000000037919 */ /* 0x000e6e0000002600 */
[----:B------:R-:W2:Y:S01]  /*0020*/  LDC.64 R4, c[0x0][0x218] ;  /* 0x00008600ff047b82 */ /* 0x000ea20000000a00 */
[----:B------:R-:W-:Y:S01]  /*0030*/  ULDC.64 UR6, c[0x0][0x208] ;  /* 0x0000820000067ab9 */ /* 0x000fe20000000a00 */
[----:B------:R-:W-:Y:S01]  /*0040*/  CS2R R10, SRZ ;  /* 0x00000000000a7805 */ /* 0x000fe2000001ff00 */
[----:B------:R-:W3:Y:S01]  /*0050*/  S2R R16, SR_TID.X ;  /* 0x0000000000107919 */ /* 0x000ee20000002100 */
[----:B------:R-:W4:Y:S04]  /*0060*/  S2R R17, SR_CTAID.X ;  /* 0x0000000000117919 */ /* 0x000f280000002500 */
[----:B------:R-:W5:Y:S01]  /*0070*/  LDC.64 R12, c[0x0][0x210] ;  /* 0x00008400ff0c7b82 */ /* 0x000f620000000a00 */
[----:B-1----:R-:W-:-:S02]  /*0080*/  IMAD.SHL.U32 R3, R3, 0x20, RZ ;  /* 0x0000002003037824 */ /* 0x002fc400078e00ff */
[----:B---3--:R-:W-:Y:S01]  /*0090*/  IMAD.SHL.U32 R0, R16, 0x4, RZ ;  /* 0x0000000410007824 */ /* 0x008fe200078e00ff */
[----:B------:R-:W-:Y:S01]  /*00a0*/  SHF.R.U32.HI R2, RZ, 0x3, R16 ;  /* 0x00000003ff027819 */ /* 0x000fe20000011610 */
[----:B----4-:R-:W-:-:S03]  /*00b0*/  IMAD.SHL.U32 R17, R17, 0x20, RZ ;  /* 0x0000002011117824 */ /* 0x010fc600078e00ff */
[----:B------:R-:W-:Y:S02]  /*00c0*/  LOP3.LUT R6, R3, 0x1c, R0, 0xf8, !PT ;  /* 0x0000001c03067812 */ /* 0x000fe400078ef800 */
[----:B------:R-:W-:Y:S02]  /*00d0*/  SGXT.U32 R2, R2, 0x4 ;  /* 0x000000040202781a */ /* 0x000fe40000000000 */
[----:B------:R-:W-:Y:S02]  /*00e0*/  SHF.R.S32.HI R7, RZ, 0x1f, R6 ;  /* 0x0000001fff077819 */ /* 0x000fe40000011406 */
[----:B------:R-:W-:Y:S02]  /*00f0*/  ISETP.GE.AND P0, PT, R6, 0x200, PT ;  /* 0x000002000600780c */ /* 0x000fe40003f06270 */
[----:B------:R-:W-:Y:S02]  /*0100*/  LEA.HI R7, R7, R6, RZ, 0x7 ;  /* 0x0000000607077211 */ /* 0x000fe400078f38ff */
[----:B------:R-:W-:-:S02]  /*0110*/  LOP3.LUT R14, R17, 0x10, R2, 0xfe, !PT ;  /* 0x00000010110e7812 */ /* 0x000fc400078efe02 */
[C---:B------:R-:W-:Y:S01]  /*0120*/  LOP3.LUT R9, R7.reuse, 0xffffff80, RZ, 0xc0, !PT ;  /* 0xffffff8007097812 */ /* 0x040fe200078ec0ff */
[----:B------:R-:W-:-:S04]  /*0130*/  IMAD.SHL.U32 R7, R7, 0x40, RZ ;  /* 0x0000004007077824 */ /* 0x000fc800078e00ff */
[----:B------:R-:W-:Y:S01]  /*0140*/  IMAD.IADD R9, R6, 0x1, -R9 ;  /* 0x0000000106097824 */ /* 0x000fe200078e0a09 */
[----:B------:R-:W-:Y:S02]  /*0150*/  LOP3.LUT R8, R7, 0xffffe000, RZ, 0xc0, !PT ;  /* 0xffffe00007087812 */ /* 0x000fe400078ec0ff */
[----:B------:R-:W-:Y:S01]  /*0160*/  CS2R R6, SRZ ;  /* 0x0000000000067805 */ /* 0x000fe2000001ff00 */
[----:B--2---:R-:W-:Y:S01]  /*0170*/  IMAD.WIDE R18, R9, 0x4, R4 ;  /* 0x0000000409127825 */ /* 0x004fe200078e0204 */
[----:B------:R-:W-:-:S03]  /*0180*/  CS2R R4, SRZ ;  /* 0x0000000000047805 */ /* 0x000fc6000001ff00 */
[----:B------:R-:W-:Y:S01]  /*0190*/  IMAD.IADD R15, R9, 0x1, R8 ;  /* 0x00000001090f7824 */ /* 0x000fe200078e0208 */
[----:B------:R-:W-:Y:S02]  /*01a0*/  LOP3.LUT R9, R17, R2, RZ, 0xfc, !PT ;  /* 0x0000000211097212 */ /* 0x000fe400078efcff */
[----:B------:R1:W2:Y:S02]  /*01b0*/  @!P0 LDG.E.EL.128 R4, desc[UR6][R18.64] ;  /* 0x0000000612048981 */ /* 0x0002a4000c2e1d00 */
[C---:B------:R-:W-:Y:S01]  /*01c0*/  ISETP.LT.AND P1, PT, R9.reuse, 0x40, !P0 ;  /* 0x000000400900780c */ /* 0x040fe20004721270 */
[--C-:B------:R-:W-:Y:S01]  /*01d0*/  IMAD R21, R9, 0x80, R15.reuse ;  /* 0x0000008009157824 */ /* 0x100fe200078e020f */
[C---:B------:R-:W-:Y:S01]  /*01e0*/  ISETP.LT.AND P0, PT, R14.reuse, 0x40, !P0 ;  /* 0x000000400e00780c */ /* 0x040fe20004701270 */
[----:B------:R-:W-:Y:S01]  /*01f0*/  IMAD R23, R14, 0x80, R15 ;  /* 0x000000800e177824 */ /* 0x000fe200078e020f */
[----:B------:R-:W-:Y:S01]  /*0200*/  CS2R R8, SRZ ;  /* 0x0000000000087805 */ /* 0x000fe2000001ff00 */
[----:B-----5:R-:W-:Y:S01]  /*0210*/  IMAD.WIDE R20, R21, 0x4, R12 ;  /* 0x0000000415147825 */ /* 0x020fe200078e020c */
[----:B------:R-:W-:-:S03]  /*0220*/  CS2R R14, SRZ ;  /* 0x00000000000e7805 */ /* 0x000fc6000001ff00 */
[----:B------:R-:W-:Y:S01]  /*0230*/  IMAD.WIDE R22, R23, 0x4, R12 ;  /* 0x0000000417167825 */ /* 0x000fe200078e020c */
[----:B------:R-:W-:-:S03]  /*0240*/  CS2R R12, SRZ ;  /* 0x00000000000c7805 */ /* 0x000fc6000001ff00 */
[----:B------:R3:W2:Y:S04]  /*0250*/  @P1 LDG.E.EL.128 R8, desc[UR6][R20.64] ;  /* 0x0000000614081981 */ /* 0x0006a8000c2e1d00 */
[----:B------:R4:W5:Y:S01]  /*0260*/  @P0 LDG.E.EL.128 R12, desc[UR6][R22.64] ;  /* 0x00000006160c0981 */ /* 0x000962000c2e1d00 */
[----:B------:R-:W4:Y:S01]  /*0270*/  S2UR UR5, SR_CgaCtaId ;  /* 0x00000000000579c3 */ /* 0x000f220000008800 */
[----:B------:R-:W-:Y:S01]  /*0280*/  IMAD.SHL.U32 R16, R16, 0x80, RZ ;  /* 0x0000008010107824 */ /* 0x000fe200078e00ff */
[----:B------:R-:W-:-:S04]  /*0290*/  UMOV UR4, 0x400 ;  /* 0x0000040000047882 */ /* 0x000fc80000000000 */
[----:B-1----:R-:W-:-:S04]  /*02a0*/  LOP3.LUT R19, R16, 0x380, RZ, 0xc0, !PT ;  /* 0x0000038010137812 */ /* 0x002fc800078ec0ff */
[C---:B------:R-:W-:Y:S02]  /*02b0*/  LOP3.LUT R16, R19.reuse, R2, RZ, 0xfc, !PT ;  /* 0x0000000213107212 */ /* 0x040fe400078efcff */
[C---:B---3--:R-:W-:Y:S02]  /*02c0*/  LOP3.LUT R21, R19.reuse, 0x20, RZ, 0xfc, !PT ;  /* 0x0000002013157812 */ /* 0x048fe400078efcff */
[C---:B------:R-:W-:Y:S02]  /*02d0*/  LOP3.LUT R25, R19.reuse, 0x40, RZ, 0xfc, !PT ;  /* 0x0000004013197812 */ /* 0x040fe400078efcff */
[C---:B------:R-:W-:Y:S02]  /*02e0*/  LOP3.LUT R27, R19.reuse, 0x60, RZ, 0xfc, !PT ;  /* 0x00000060131b7812 */ /* 0x040fe400078efcff */
[-C--:B------:R-:W-:Y:S02]  /*02f0*/  LEA.HI R19, R19, R16.reuse, RZ, 0x1b ;  /* 0x0000001013137211 */ /* 0x080fe400078fd8ff */
[-C--:B------:R-:W-:Y:S01]  /*0300*/  LEA.HI R18, R21, R16.reuse, RZ, 0x1b ;  /* 0x0000001015127211 */ /* 0x080fe200078fd8ff */
[----:B0---4-:R-:W-:Y:S01]  /*0310*/  UPRMT UR4, UR5, 0x654, UR4 ;  /* 0x0000065405047896 */ /* 0x011fe20008000004 */
[----:B------:R-:W-:-:S02]  /*0320*/  LEA.HI R25, R25, R16, RZ, 0x1b ;  /* 0x0000001019197211 */ /* 0x000fc400078fd8ff */
[----:B------:R-:W-:-:S03]  /*0330*/  LEA.HI R27, R27, R16, RZ, 0x1b ;  /* 0x000000101b1b7211 */ /* 0x000fc600078fd8ff */
[----:B------:R-:W-:Y:S02]  /*0340*/  LEA R16, R19, UR4, 0x2 ;  /* 0x0000000413107c11 */ /* 0x000fe4000f8e10ff */
[----:B------:R-:W-:Y:S02]  /*0350*/  LEA R22, R27, UR4, 0x2 ;  /* 0x000000041b167c11 */ /* 0x000fe4000f8e10ff */
[----:B------:R-:W-:-:S04]  /*0360*/  LOP3.LUT R17, R17, 0x1c, R0, 0xf8, !PT ;  /* 0x0000001c11117812 */ /* 0x000fc800078ef800 */
[----:B------:R-:W-:Y:S01]  /*0370*/  ISETP.GE.AND P0, PT, R17, 0x40, PT ;  /* 0x000000401100780c */ /* 0x000fe20003f06270 */
[----:B--2---:R-:W-:Y:S01]  /*0380*/  FADD R19, R4, R8 ;  /* 0x0000000804137221 */ /* 0x004fe20000000000 */
[----:B------:R-:W-:Y:S01]  /*0390*/  FADD R20, R5, R9 ;  /* 0x0000000905147221 */ /* 0x000fe20000000000 */
[----:B------:R-:W-:Y:S01]  /*03a0*/  LEA R9, R18, UR4, 0x2 ;  /* 0x0000000412097c11 */ /* 0x000fe2000f8e10ff */
[----:B------:R-:W-:Y:S01]  /*03b0*/  FADD R21, R6, R10 ;  /* 0x0000000a06157221 */ /* 0x000fe20000000000 */
[----:B------:R-:W-:Y:S01]  /*03c0*/  LEA R18, R25, UR4, 0x2 ;  /* 0x0000000419127c11 */ /* 0x000fe2000f8e10ff */
[----:B------:R-:W-:Y:S01]  /*03d0*/  FADD R11, R7, R11 ;  /* 0x0000000b070b7221 */ /* 0x000fe20000000000 */
[----:B-----5:R-:W-:Y:S01]  /*03e0*/  FADD R23, R4, R12 ;  /* 0x0000000c04177221 */ /* 0x020fe20000000000 */
[----:B------:R-:W-:Y:S01]  /*03f0*/  STS [R16], R19 ;  /* 0x0000001310007388 */ /* 0x000fe20000000800 */
[----:B------:R-:W-:Y:S01]  /*0400*/  FADD R12, R5, R13 ;  /* 0x0000000d050c7221 */ /* 0x000fe20000000000 */
[----:B------:R-:W-:Y:S01]  /*0410*/  FADD R13, R6, R14 ;  /* 0x0000000e060d7221 */ /* 0x000fe20000000000 */
[----:B------:R-:W-:Y:S01]  /*0420*/  FADD R15, R7, R15 ;  /* 0x0000000f070f7221 */ /* 0x000fe20000000000 */
[----:B------:R-:W-:Y:S04]  /*0430*/  STS [R9+0x80], R20 ;  /* 0x0000801409007388 */ /* 0x000fe80000000800 */
[----:B------:R-:W-:Y:S04]  /*0440*/  STS [R18+0x100], R21 ;  /* 0x0001001512007388 */ /* 0x000fe80000000800 */
[----:B------:R0:W-:Y:S04]  /*0450*/  STS [R22+0x180], R11 ;  /* 0x0001800b16007388 */ /* 0x0001e80000000800 */
[----:B------:R-:W-:Y:S04]  /*0460*/  STS [R16+0x40], R23 ;  /* 0x0000401710007388 */ /* 0x000fe80000000800 */
[----:B------:R1:W-:Y:S01]  /*0470*/  STS [R9+0xc0], R12 ;  /* 0x0000c00c09007388 */ /* 0x0003e20000000800 */
[----:B------:R-:W-:Y:S01]  /*0480*/  SHF.R.U32.HI R25, RZ, 0x5, R0 ;  /* 0x00000005ff197819 */ /* 0x000fe20000011600 */
[----:B0-----:R-:W0:Y:S02]  /*0490*/  LDC.64 R10, c[0x0][0x220] ;  /* 0x00008800ff0a7b82 */ /* 0x001e240000000a00 */
[----:B------:R2:W-:Y:S04]  /*04a0*/  STS [R18+0x140], R13 ;  /* 0x0001400d12007388 */ /* 0x0005e80000000800 */
[----:B------:R-:W-:Y:S01]  /*04b0*/  STS [R22+0x1c0], R15 ;  /* 0x0001c00f16007388 */ /* 0x000fe20000000800 */
[----:B------:R-:W-:-:S02]  /*04c0*/  LOP3.LUT R8, R0, 0x1fc, RZ, 0xc0, !PT ;  /* 0x000001fc00087812 */ /* 0x000fc400078ec0ff */
[----:B------:R-:W-:-:S05]  /*04d0*/  SGXT.U32 R25, R25, 0x4 ;  /* 0x000000041919781a */ /* 0x000fca0000000000 */
[----:B------:R-:W-:-:S05]  /*04e0*/  IMAD.IADD R25, R8, 0x1, R25 ;  /* 0x0000000108197824 */ /* 0x000fca00078e0219 */
[----:B------:R-:W-:Y:S01]  /*04f0*/  LEA R25, R25, UR4, 0x2 ;  /* 0x0000000419197c11 */ /* 0x000fe2000f8e10ff */
[----:B------:R-:W-:Y:S01]  /*0500*/  BAR.SYNC.DEFER_BLOCKING 0x0 ;  /* 0x0000000000007b1d */ /* 0x000fe20000010000 */
[----:B------:R-:W-:-:S05]  /*0510*/  LOP3.LUT R0, R3, R2, RZ, 0xfc, !PT ;  /* 0x0000000203007212 */ /* 0x000fca00078efcff */
[----:B------:R-:W-:Y:S04]  /*0520*/  LDS R4, [R25] ;  /* 0x0000000019047984 */ /* 0x000fe80000000800 */
[----:B------:R-:W-:Y:S04]  /*0530*/  LDS R5, [R25+0x4] ;  /* 0x0000040019057984 */ /* 0x000fe80000000800 */
[----:B------:R-:W-:Y:S04]  /*0540*/  LDS R6, [R25+0x8] ;  /* 0x0000080019067984 */ /* 0x000fe80000000800 */
[----:B------:R-:W3:Y:S01]  /*0550*/  LDS R7, [R25+0xc] ;  /* 0x00000c0019077984 */ /* 0x000ee20000000800 */
[----:B-1----:R-:W-:-:S02]  /*0560*/  LOP3.LUT R9, R3, 0x10, R2, 0xfe, !PT ;  /* 0x0000001003097812 */ /* 0x002fc400078efe02 */
[C---:B------:R-:W-:Y:S02]  /*0570*/  ISETP.LT.AND P1, PT, R0.reuse, 0x200, !P0 ;  /* 0x000002000000780c */ /* 0x040fe40004721270 */
[----:B------:R-:W-:Y:S01]  /*0580*/  ISETP.LT.AND P0, PT, R9, 0x200, !P0 ;  /* 0x000002000900780c */ /* 0x000fe20004701270 */
[----:B------:R-:W-:Y:S01]  /*0590*/  IMAD R3, R0, 0x40, R17 ;  /* 0x0000004000037824 */ /* 0x000fe200078e0211 */
[----:B--2---:R-:W-:-:S03]  /*05a0*/  LOP3.LUT R13, R8, 0x200, RZ, 0xfc, !PT ;  /* 0x00000200080d7812 */ /* 0x004fc600078efcff */
[----:B0-----:R-:W-:Y:S01]  /*05b0*/  IMAD.WIDE R2, R3, 0x4, R10 ;  /* 0x0000000403027825 */ /* 0x001fe200078e020a */
[----:B------:R-:W-:-:S04]  /*05c0*/  LEA.HI R13, R13, R8, RZ, 0x1b ;  /* 0x000000080d0d7211 */ /* 0x000fc800078fd8ff */
[----:B------:R-:W-:Y:S01]  /*05d0*/  LEA R13, R13, UR4, 0x2 ;  /* 0x000000040d0d7c11 */ /* 0x000fe2000f8e10ff */
[----:B---3--:R0:W-:Y:S02]  /*05e0*/  @P1 STG.E.128 desc[UR6][R2.64], R4 ;  /* 0x0000000402001986 */ /* 0x0081e4000c101d06 */
[----:B0-----:R-:W-:Y:S05]  /*05f0*/  @!P0 EXIT ;  /* 0x000000000000894d */ /* 0x001fea0003800000 */
[----:B0-----:R-:W-:Y:S01]  /*0600*/  LDS R4, [R13+0x800] ;  /* 0x000800000d047984 */ /* 0x001fe20000000800 */
[----:B------:R-:W-:-:S03]  /*0610*/  IMAD R9, R9, 0x40, R17 ;  /* 0x0000004009097824 */ /* 0x000fc600078e0211 */
[----:B------:R-:W-:Y:S01]  /*0620*/  LDS R5, [R13+0x804] ;  /* 0x000804000d057984 */ /* 0x000fe20000000800 */
[----:B------:R-:W-:-:S03]  /*0630*/  IMAD.WIDE R10, R9, 0x4, R10 ;  /* 0x00000004090a7825 */ /* 0x000fc600078e020a */
[----:B------:R-:W-:Y:S04]  /*0640*/  LDS R6, [R13+0x808] ;  /* 0x000808000d067984 */ /* 0x000fe80000000800 */
[----:B------:R-:W0:Y:S04]  /*0650*/  LDS R7, [R13+0x80c] ;  /* 0x00080c000d077984 */ /* 0x000e280000000800 */
[----:B0-----:R-:W-:Y:S01]  /*0660*/  STG.E.128 desc[UR6][R10.64], R4 ;  /* 0x000000040a007986 */ /* 0x001fe2000c101d06 */
[----:B------:R-:W-:Y:S05]  /*0670*/  EXIT ;  /* 0x000000000000794d */ /* 0x000fea0003800000 */
.L_x_0:
[----:B------:R-:W-:-:S00]  /*0680*/  BRA `(.L_x_0) ;  /* 0xfffffffc00fc7947 */ /* 0x000fc0000383ffff */
[----:B------:R-:W-:-:S00]  /*0690*/  NOP ;  /* 0x0000000000007918 */ /* 0x000fc00000000000 */
        /* <DEDUP_REMOVED lines=14> */
.L_x_1:


//--------------------- .nv.shared.triton_poi_fused_convolution_37 --------------------------
	.section	.nv.shared.triton_poi_fused_convolution_37,"aw",@nobits
	.sectionflags	@""
	.align	16
	.zero		1024


//--------------------- .nv.constant0.triton_poi_fused_convolution_37 --------------------------
	.section	.nv.constant0.triton_poi_fused_convolution_37,"a",@progbits
	.sectionflags	@""
	.align	4
.nv.constant0.triton_poi_fused_convolution_37:
	.zero		560
